//
// Generated by NVIDIA NVVM Compiler
//
// Compiler Build ID: CL-36424714
// Cuda compilation tools, release 13.0, V13.0.88
// Based on NVVM 20.0.0
//

.version 9.0
.target sm_100
.address_size 64

	// .globl	_Z12euler_methodPfS_fi

.visible .entry _Z12euler_methodPfS_fi(
	.param .u64 .ptr .align 1 _Z12euler_methodPfS_fi_param_0,
	.param .u64 .ptr .align 1 _Z12euler_methodPfS_fi_param_1,
	.param .f32 _Z12euler_methodPfS_fi_param_2,
	.param .u32 _Z12euler_methodPfS_fi_param_3
)
{
	.reg .pred 	%p<2>;
	.reg .b32 	%r<6>;
	.reg .b32 	%f<4>;
	.reg .b64 	%rd<8>;

	ld.param.u64 	%rd1, [_Z12euler_methodPfS_fi_param_0];
	ld.param.u64 	%rd2, [_Z12euler_methodPfS_fi_param_1];
	ld.param.f32 	%f1, [_Z12euler_methodPfS_fi_param_2];
	ld.param.u32 	%r2, [_Z12euler_methodPfS_fi_param_3];
	mov.u32 	%r3, %tid.x;
	mov.u32 	%r4, %ctaid.x;
	mov.u32 	%r5, %ntid.x;
	mad.lo.s32 	%r1, %r4, %r5, %r3;
	setp.ge.s32 	%p1, %r1, %r2;
	@%p1 bra 	$L__BB0_2;
	cvta.to.global.u64 	%rd3, %rd2;
	cvta.to.global.u64 	%rd4, %rd1;
	mul.wide.s32 	%rd5, %r1, 4;
	add.s64 	%rd6, %rd3, %rd5;
	ld.global.f32 	%f2, [%rd6];
	fma.rn.f32 	%f3, %f1, %f2, 0f40800000;
	add.s64 	%rd7, %rd4, %rd5;
	st.global.f32 	[%rd7], %f3;
$L__BB0_2:
	ret;

}


// ===== COMPILED SASS (sm_100) =====

	.target	sm_100

	.elftype	@"ET_EXEC"


//--------------------- .note.nv.tkinfo           --------------------------
	.section	.note.nv.tkinfo,"",@"SHT_NOTE"
	.sectionflags	@"SHF_NOTE_NV_TKINFO"
	.tkinfo
        /*0018*/ 	.word	0x00000002
        /*0030*/ 	.string	""
        /*0030*/ 	.string	"ptxas"
        /*0030*/ 	.string	"Cuda compilation tools, release 13.0, V13.0.88"
        /*0030*/ 	.string	"Build cuda_13.0.r13.0/compiler.36424714_0"
        /*0030*/ 	.string	"-arch sm_100 -m 64 "



//--------------------- .note.nv.cuinfo           --------------------------
	.section	.note.nv.cuinfo,"",@"SHT_NOTE"
	.sectionflags	@"SHF_NOTE_NV_CUINFO"
        /*0018*/ 	.short	0x0002
        /*001a*/ 	.short	0x0064
        /*001c*/ 	.short	0x0082
	.zero		2


//--------------------- .nv.info                  --------------------------
	.section	.nv.info,"",@"SHT_CUDA_INFO"
	.align	4


	//----- nvinfo : EIATTR_REGCOUNT
	.align		4
        /*0000*/ 	.byte	0x04, 0x2f
        /*0002*/ 	.short	(.L_1 - .L_0)
	.align		4
.L_0:
        /*0004*/ 	.word	index@(_Z12euler_methodPfS_fi)
        /*0008*/ 	.word	0x0000000c


	//----- nvinfo : EIATTR_FRAME_SIZE
	.align		4
.L_1:
        /*000c*/ 	.byte	0x04, 0x11
        /*000e*/ 	.short	(.L_3 - .L_2)
	.align		4
.L_2:
        /*0010*/ 	.word	index@(_Z12euler_methodPfS_fi)
        /*0014*/ 	.word	0x00000000


	//----- nvinfo : EIATTR_MIN_STACK_SIZE
	.align		4
.L_3:
        /*0018*/ 	.byte	0x04, 0x12
        /*001a*/ 	.short	(.L_5 - .L_4)
	.align		4
.L_4:
        /*001c*/ 	.word	index@(_Z12euler_methodPfS_fi)
        /*0020*/ 	.word	0x00000000
.L_5:


//--------------------- .nv.compat                --------------------------
	.section	.nv.compat,"",@"SHT_CUDA_COMPAT_INFO"
	.align	4
        /*0000*/ 	.byte	0x02, 0x09, 0x00, 0x00, 0x02, 0x02, 0x01, 0x00, 0x02, 0x05, 0x05, 0x00, 0x03, 0x07, 0x01, 0x01
        /*0010*/ 	.byte	0x02, 0x03, 0x00, 0x00, 0x02, 0x06, 0x01, 0x00, 0x04, 0x0b, 0x08, 0x00, 0x09, 0x00, 0x00, 0x00
        /*0020*/ 	.byte	0x00, 0x00, 0x00, 0x00


//--------------------- .nv.info._Z12euler_methodPfS_fi --------------------------
	.section	.nv.info._Z12euler_methodPfS_fi,"",@"SHT_CUDA_INFO"
	.sectionflags	@""
	.align	4


	//----- nvinfo : EIATTR_CUDA_API_VERSION
	.align		4
        /*0000*/ 	.byte	0x04, 0x37
        /*0002*/ 	.short	(.L_7 - .L_6)
.L_6:
        /*0004*/ 	.word	0x00000082


	//----- nvinfo : EIATTR_KPARAM_INFO
	.align		4
.L_7:
        /*0008*/ 	.byte	0x04, 0x17
        /*000a*/ 	.short	(.L_9 - .L_8)
.L_8:
        /*000c*/ 	.word	0x00000000
        /*0010*/ 	.short	0x0003
        /*0012*/ 	.short	0x0014
        /*0014*/ 	.byte	0x00, 0xf0, 0x11, 0x00


	//----- nvinfo : EIATTR_KPARAM_INFO
	.align		4
.L_9:
        /*0018*/ 	.byte	0x04, 0x17
        /*001a*/ 	.short	(.L_11 - .L_10)
.L_10:
        /*001c*/ 	.word	0x00000000
        /*0020*/ 	.short	0x0002
        /*0022*/ 	.short	0x0010
        /*0024*/ 	.byte	0x00, 0xf0, 0x11, 0x00


	//----- nvinfo : EIATTR_KPARAM_INFO
	.align		4
.L_11:
        /*0028*/ 	.byte	0x04, 0x17
        /*002a*/ 	.short	(.L_13 - .L_12)
.L_12:
        /*002c*/ 	.word	0x00000000
        /*0030*/ 	.short	0x0001
        /*0032*/ 	.short	0x0008
        /*0034*/ 	.byte	0x00, 0xf5, 0x21, 0x00


	//----- nvinfo : EIATTR_KPARAM_INFO
	.align		4
.L_13:
        /*0038*/ 	.byte	0x04, 0x17
        /*003a*/ 	.short	(.L_15 - .L_14)
.L_14:
        /*003c*/ 	.word	0x00000000
        /*0040*/ 	.short	0x0000
        /*0042*/ 	.short	0x0000
        /*0044*/ 	.byte	0x00, 0xf5, 0x21, 0x00


	//----- nvinfo : EIATTR_SPARSE_MMA_MASK
	.align		4
.L_15:
        /*0048*/ 	.byte	0x03, 0x50
        /*004a*/ 	.short	0x0000


	//----- nvinfo : EIATTR_MAXREG_COUNT
	.align		4
        /*004c*/ 	.byte	0x03, 0x1b
        /*004e*/ 	.short	0x00ff


	//----- nvinfo : EIATTR_MERCURY_ISA_VERSION
	.align		4
        /*0050*/ 	.byte	0x03, 0x5f
        /*0052*/ 	.short	0x0101


	//----- nvinfo : EIATTR_VRC_CTA_INIT_COUNT
	.align		4
        /*0054*/ 	.byte	0x02, 0x4a
	.zero		1
	.zero		1


	//----- nvinfo : EIATTR_EXIT_INSTR_OFFSETS
	.align		4
        /*0058*/ 	.byte	0x04, 0x1c
        /*005a*/ 	.short	(.L_17 - .L_16)


	//   ....[0]....
.L_16:
        /*005c*/ 	.word	0x00000070


	//   ....[1]....
        /*0060*/ 	.word	0x00000110


	//----- nvinfo : EIATTR_CBANK_PARAM_SIZE
	.align		4
.L_17:
        /*0064*/ 	.byte	0x03, 0x19
        /*0066*/ 	.short	0x0018


	//----- nvinfo : EIATTR_PARAM_CBANK
	.align		4
        /*0068*/ 	.byte	0x04, 0x0a
        /*006a*/ 	.short	(.L_19 - .L_18)
	.align		4
.L_18:
        /*006c*/ 	.word	index@(.nv.constant0._Z12euler_methodPfS_fi)
        /*0070*/ 	.short	0x0380
        /*0072*/ 	.short	0x0018


	//----- nvinfo : EIATTR_SW_WAR
	.align		4
.L_19:
        /*0074*/ 	.byte	0x04, 0x36
        /*0076*/ 	.short	(.L_21 - .L_20)
.L_20:
        /*0078*/ 	.word	0x00000008
.L_21:


//--------------------- .nv.callgraph             --------------------------
	.section	.nv.callgraph,"",@"SHT_CUDA_CALLGRAPH"
	.align	4
	.sectionentsize	8
	.align		4
        /*0000*/ 	.word	0x00000000
	.align		4
        /*0004*/ 	.word	0xffffffff
	.align		4
        /*0008*/ 	.word	0x00000000
	.align		4
        /*000c*/ 	.word	0xfffffffe
	.align		4
        /*0010*/ 	.word	0x00000000
	.align		4
        /*0014*/ 	.word	0xfffffffd
	.align		4
        /*0018*/ 	.word	0x00000000
	.align		4
        /*001c*/ 	.word	0xfffffffc


//--------------------- .text._Z12euler_methodPfS_fi --------------------------
	.section	.text._Z12euler_methodPfS_fi,"ax",@progbits
	.align	128
        .global         _Z12euler_methodPfS_fi
        .type           _Z12euler_methodPfS_fi,@function
        .size           _Z12euler_methodPfS_fi,(.L_x_1 - _Z12euler_methodPfS_fi)
        .other          _Z12euler_methodPfS_fi,@"STO_CUDA_ENTRY STV_DEFAULT"
_Z12euler_methodPfS_fi:
.text._Z12euler_methodPfS_fi:
[----:B------:R-:W-:Y:S01]  /*0000*/  LDC R1, c[0x0][0x37c] ;  /* 0x0000df00ff017b82 */ /* 0x000fe20000000800 */
[----:B------:R-:W0:Y:S07]  /*0010*/  S2R R7, SR_TID.X ;  /* 0x0000000000077919 */ /* 0x000e2e0000002100 */
[----:B------:R-:W0:Y:S01]  /*0020*/  S2UR UR4, SR_CTAID.X ;  /* 0x00000000000479c3 */ /* 0x000e220000002500 */
[----:B------:R-:W1:Y:S07]  /*0030*/  LDCU UR5, c[0x0][0x394] ;  /* 0x00007280ff0577ac */ /* 0x000e6e0008000800 */
[----:B------:R-:W0:Y:S02]  /*0040*/  LDC R0, c[0x0][0x360] ;  /* 0x0000d800ff007b82 */ /* 0x000e240000000800 */
[----:B0-----:R-:W-:-:S05]  /*0050*/  IMAD R7, R0, UR4, R7 ;  /* 0x0000000400077c24 */ /* 0x001fca000f8e0207 */
[----:B-1----:R-:W-:-:S13]  /*0060*/  ISETP.GE.AND P0, PT, R7, UR5, PT ;  /* 0x0000000507007c0c */ /* 0x002fda000bf06270 */
[----:B------:R-:W-:Y:S05]  /*0070*/  @P0 EXIT ;  /* 0x000000000000094d */ /* 0x000fea0003800000 */
[----:B------:R-:W0:Y:S01]  /*0080*/  LDC.64 R2, c[0x0][0x388] ;  /* 0x0000e200ff027b82 */ /* 0x000e220000000a00 */
[----:B------:R-:W1:Y:S07]  /*0090*/  LDCU.64 UR4, c[0x0][0x358] ;  /* 0x00006b00ff0477ac */ /* 0x000e6e0008000a00 */
[----:B------:R-:W2:Y:S08]  /*00a0*/  LDC.64 R4, c[0x0][0x380] ;  /* 0x0000e000ff047b82 */ /* 0x000eb00000000a00 */
[----:B------:R-:W3:Y:S01]  /*00b0*/  LDC R9, c[0x0][0x390] ;  /* 0x0000e400ff097b82 */ /* 0x000ee20000000800 */
[----:B0-----:R-:W-:-:S06]  /*00c0*/  IMAD.WIDE R2, R7, 0x4, R2 ;  /* 0x0000000407027825 */ /* 0x001fcc00078e0202 */
[----:B-1----:R-:W3:Y:S01]  /*00d0*/  LDG.E R2, desc[UR4][R2.64] ;  /* 0x0000000402027981 */ /* 0x002ee2000c1e1900 */
[----:B--2---:R-:W-:-:S04]  /*00e0*/  IMAD.WIDE R4, R7, 0x4, R4 ;  /* 0x0000000407047825 */ /* 0x004fc800078e0204 */
[----:B---3--:R-:W-:-:S05]  /*00f0*/  FFMA R7, R2, R9, 4 ;  /* 0x4080000002077423 */ /* 0x008fca0000000009 */
[----:B------:R-:W-:Y:S01]  /*0100*/  STG.E desc[UR4][R4.64], R7 ;  /* 0x0000000704007986 */ /* 0x000fe2000c101904 */
[----:B------:R-:W-:Y:S05]  /*0110*/  EXIT ;  /* 0x000000000000794d */ /* 0x000fea0003800000 */
.L_x_0:
[----:B------:R-:W-:-:S00]  /*0120*/  BRA `(.L_x_0) ;  /* 0xfffffffc00fc7947 */ /* 0x000fc0000383ffff */
[----:B------:R-:W-:-:S00]  /*0130*/  NOP ;  /* 0x0000000000007918 */ /* 0x000fc00000000000 */
        /* <DEDUP_REMOVED lines=12> */
.L_x_1:


//--------------------- .nv.shared.reserved.0     --------------------------
	.section	.nv.shared.reserved.0,"aw",@nobits
	.weak		__nv_reservedSMEM_offset_0_alias
	.size		__nv_reservedSMEM_offset_0_alias, 0, 64
	.other		__nv_reservedSMEM_offset_0_alias,@"STO_CUDA_RESERVED_SHARED STV_DEFAULT"
__nv_reservedSMEM_offset_0_alias:
	.zero		0
	.zero		64


//--------------------- .nv.constant0._Z12euler_methodPfS_fi --------------------------
	.section	.nv.constant0._Z12euler_methodPfS_fi,"a",@progbits
	.sectionflags	@""
	.align	4
.nv.constant0._Z12euler_methodPfS_fi:
	.zero		920


//--------------------- SYMBOLS --------------------------

	.type		.nv.reservedSmem.offset0,@object
	.size		.nv.reservedSmem.offset0,0x4
